//
// Generated by NVIDIA NVVM Compiler
//
// Compiler Build ID: CL-36424714
// Cuda compilation tools, release 13.0, V13.0.88
// Based on NVVM 20.0.0
//

.version 9.0
.target sm_100
.address_size 64

	// .globl	_Z7tileMatPiS_S_iii
// _ZZ7tileMatPiS_S_iiiE4sh_A has been demoted
// _ZZ7tileMatPiS_S_iiiE4sh_B has been demoted

.visible .entry _Z7tileMatPiS_S_iii(
	.param .u64 .ptr .align 1 _Z7tileMatPiS_S_iii_param_0,
	.param .u64 .ptr .align 1 _Z7tileMatPiS_S_iii_param_1,
	.param .u64 .ptr .align 1 _Z7tileMatPiS_S_iii_param_2,
	.param .u32 _Z7tileMatPiS_S_iii_param_3,
	.param .u32 _Z7tileMatPiS_S_iii_param_4,
	.param .u32 _Z7tileMatPiS_S_iii_param_5
)
{
	.reg .pred 	%p<12>;
	.reg .b32 	%r<104>;
	.reg .b64 	%rd<13>;
	// demoted variable
	.shared .align 4 .b8 _ZZ7tileMatPiS_S_iiiE4sh_A[1024];
	// demoted variable
	.shared .align 4 .b8 _ZZ7tileMatPiS_S_iiiE4sh_B[1024];
	ld.param.u64 	%rd4, [_Z7tileMatPiS_S_iii_param_0];
	ld.param.u64 	%rd5, [_Z7tileMatPiS_S_iii_param_1];
	ld.param.u64 	%rd6, [_Z7tileMatPiS_S_iii_param_2];
	ld.param.u32 	%r30, [_Z7tileMatPiS_S_iii_param_3];
	ld.param.u32 	%r31, [_Z7tileMatPiS_S_iii_param_4];
	ld.param.u32 	%r32, [_Z7tileMatPiS_S_iii_param_5];
	mov.u32 	%r34, %ctaid.x;
	mov.u32 	%r35, %ntid.x;
	mov.u32 	%r95, %tid.x;
	mad.lo.s32 	%r2, %r34, %r35, %r95;
	mov.u32 	%r36, %ctaid.y;
	mov.u32 	%r37, %ntid.y;
	mov.u32 	%r97, %tid.y;
	mad.lo.s32 	%r4, %r36, %r37, %r97;
	setp.lt.s32 	%p1, %r31, 1;
	mov.b32 	%r103, 0;
	@%p1 bra 	$L__BB0_7;
	add.s32 	%r39, %r31, 15;
	shr.u32 	%r40, %r39, 4;
	shl.b32 	%r41, %r97, 6;
	mov.u32 	%r42, _ZZ7tileMatPiS_S_iiiE4sh_A;
	add.s32 	%r5, %r42, %r41;
	shl.b32 	%r43, %r95, 2;
	add.s32 	%r6, %r5, %r43;
	mov.u32 	%r44, _ZZ7tileMatPiS_S_iiiE4sh_B;
	add.s32 	%r8, %r44, %r43;
	add.s32 	%r7, %r8, %r41;
	neg.s32 	%r99, %r40;
	mad.lo.s32 	%r98, %r97, %r32, %r2;
	shl.b32 	%r11, %r32, 4;
	mad.lo.s32 	%r96, %r31, %r4, %r95;
	cvta.to.global.u64 	%rd1, %rd4;
	cvta.to.global.u64 	%rd2, %rd5;
	mov.b32 	%r103, 0;
$L__BB0_2:
	setp.ge.s32 	%p2, %r4, %r30;
	mul.wide.s32 	%rd7, %r96, 4;
	add.s64 	%rd3, %rd1, %rd7;
	setp.ge.s32 	%p3, %r95, %r31;
	mov.b32 	%r101, 0;
	or.pred  	%p4, %p2, %p3;
	@%p4 bra 	$L__BB0_4;
	ld.global.u32 	%r101, [%rd3];
$L__BB0_4:
	setp.ge.s32 	%p5, %r2, %r32;
	st.shared.u32 	[%r6], %r101;
	setp.ge.s32 	%p6, %r97, %r31;
	mov.b32 	%r102, 0;
	or.pred  	%p7, %p5, %p6;
	@%p7 bra 	$L__BB0_6;
	mul.wide.s32 	%rd8, %r98, 4;
	add.s64 	%rd9, %rd2, %rd8;
	ld.global.u32 	%r102, [%rd9];
$L__BB0_6:
	st.shared.u32 	[%r7], %r102;
	bar.sync 	0;
	ld.shared.u32 	%r47, [%r5];
	ld.shared.u32 	%r48, [%r8];
	mad.lo.s32 	%r49, %r48, %r47, %r103;
	ld.shared.u32 	%r50, [%r5+4];
	ld.shared.u32 	%r51, [%r8+64];
	mad.lo.s32 	%r52, %r51, %r50, %r49;
	ld.shared.u32 	%r53, [%r5+8];
	ld.shared.u32 	%r54, [%r8+128];
	mad.lo.s32 	%r55, %r54, %r53, %r52;
	ld.shared.u32 	%r56, [%r5+12];
	ld.shared.u32 	%r57, [%r8+192];
	mad.lo.s32 	%r58, %r57, %r56, %r55;
	ld.shared.u32 	%r59, [%r5+16];
	ld.shared.u32 	%r60, [%r8+256];
	mad.lo.s32 	%r61, %r60, %r59, %r58;
	ld.shared.u32 	%r62, [%r5+20];
	ld.shared.u32 	%r63, [%r8+320];
	mad.lo.s32 	%r64, %r63, %r62, %r61;
	ld.shared.u32 	%r65, [%r5+24];
	ld.shared.u32 	%r66, [%r8+384];
	mad.lo.s32 	%r67, %r66, %r65, %r64;
	ld.shared.u32 	%r68, [%r5+28];
	ld.shared.u32 	%r69, [%r8+448];
	mad.lo.s32 	%r70, %r69, %r68, %r67;
	ld.shared.u32 	%r71, [%r5+32];
	ld.shared.u32 	%r72, [%r8+512];
	mad.lo.s32 	%r73, %r72, %r71, %r70;
	ld.shared.u32 	%r74, [%r5+36];
	ld.shared.u32 	%r75, [%r8+576];
	mad.lo.s32 	%r76, %r75, %r74, %r73;
	ld.shared.u32 	%r77, [%r5+40];
	ld.shared.u32 	%r78, [%r8+640];
	mad.lo.s32 	%r79, %r78, %r77, %r76;
	ld.shared.u32 	%r80, [%r5+44];
	ld.shared.u32 	%r81, [%r8+704];
	mad.lo.s32 	%r82, %r81, %r80, %r79;
	ld.shared.u32 	%r83, [%r5+48];
	ld.shared.u32 	%r84, [%r8+768];
	mad.lo.s32 	%r85, %r84, %r83, %r82;
	ld.shared.u32 	%r86, [%r5+52];
	ld.shared.u32 	%r87, [%r8+832];
	mad.lo.s32 	%r88, %r87, %r86, %r85;
	ld.shared.u32 	%r89, [%r5+56];
	ld.shared.u32 	%r90, [%r8+896];
	mad.lo.s32 	%r91, %r90, %r89, %r88;
	ld.shared.u32 	%r92, [%r5+60];
	ld.shared.u32 	%r93, [%r8+960];
	mad.lo.s32 	%r103, %r93, %r92, %r91;
	bar.sync 	0;
	add.s32 	%r99, %r99, 1;
	setp.ne.s32 	%p8, %r99, 0;
	add.s32 	%r98, %r98, %r11;
	add.s32 	%r97, %r97, 16;
	add.s32 	%r96, %r96, 16;
	add.s32 	%r95, %r95, 16;
	@%p8 bra 	$L__BB0_2;
$L__BB0_7:
	setp.ge.s32 	%p9, %r4, %r30;
	setp.ge.s32 	%p10, %r2, %r32;
	or.pred  	%p11, %p9, %p10;
	@%p11 bra 	$L__BB0_9;
	mad.lo.s32 	%r94, %r32, %r4, %r2;
	cvta.to.global.u64 	%rd10, %rd6;
	mul.wide.s32 	%rd11, %r94, 4;
	add.s64 	%rd12, %rd10, %rd11;
	st.global.u32 	[%rd12], %r103;
$L__BB0_9:
	ret;

}


// ===== COMPILED SASS (sm_100) =====

	.target	sm_100

	.elftype	@"ET_EXEC"


//--------------------- .note.nv.tkinfo           --------------------------
	.section	.note.nv.tkinfo,"",@"SHT_NOTE"
	.sectionflags	@"SHF_NOTE_NV_TKINFO"
	.tkinfo
        /*0018*/ 	.word	0x00000002
        /*0030*/ 	.string	""
        /*0030*/ 	.string	"ptxas"
        /*0030*/ 	.string	"Cuda compilation tools, release 13.0, V13.0.88"
        /*0030*/ 	.string	"Build cuda_13.0.r13.0/compiler.36424714_0"
        /*0030*/ 	.string	"-arch sm_100 -m 64 "



//--------------------- .note.nv.cuinfo           --------------------------
	.section	.note.nv.cuinfo,"",@"SHT_NOTE"
	.sectionflags	@"SHF_NOTE_NV_CUINFO"
        /*0018*/ 	.short	0x0002
        /*001a*/ 	.short	0x0064
        /*001c*/ 	.short	0x0082
	.zero		2


//--------------------- .nv.info                  --------------------------
	.section	.nv.info,"",@"SHT_CUDA_INFO"
	.align	4


	//----- nvinfo : EIATTR_REGCOUNT
	.align		4
        /*0000*/ 	.byte	0x04, 0x2f
        /*0002*/ 	.short	(.L_1 - .L_0)
	.align		4
.L_0:
        /*0004*/ 	.word	index@(_Z7tileMatPiS_S_iii)
        /*0008*/ 	.word	0x00000020


	//----- nvinfo : EIATTR_FRAME_SIZE
	.align		4
.L_1:
        /*000c*/ 	.byte	0x04, 0x11
        /*000e*/ 	.short	(.L_3 - .L_2)
	.align		4
.L_2:
        /*0010*/ 	.word	index@(_Z7tileMatPiS_S_iii)
        /*0014*/ 	.word	0x00000000


	//----- nvinfo : EIATTR_MIN_STACK_SIZE
	.align		4
.L_3:
        /*0018*/ 	.byte	0x04, 0x12
        /*001a*/ 	.short	(.L_5 - .L_4)
	.align		4
.L_4:
        /*001c*/ 	.word	index@(_Z7tileMatPiS_S_iii)
        /*0020*/ 	.word	0x00000000
.L_5:


//--------------------- .nv.compat                --------------------------
	.section	.nv.compat,"",@"SHT_CUDA_COMPAT_INFO"
	.align	4
        /*0000*/ 	.byte	0x02, 0x09, 0x00, 0x00, 0x02, 0x02, 0x01, 0x00, 0x02, 0x05, 0x05, 0x00, 0x03, 0x07, 0x01, 0x01
        /*0010*/ 	.byte	0x02, 0x03, 0x00, 0x00, 0x02, 0x06, 0x01, 0x00, 0x04, 0x0b, 0x08, 0x00, 0x09, 0x00, 0x00, 0x00
        /*0020*/ 	.byte	0x00, 0x00, 0x00, 0x00


//--------------------- .nv.info._Z7tileMatPiS_S_iii --------------------------
	.section	.nv.info._Z7tileMatPiS_S_iii,"",@"SHT_CUDA_INFO"
	.sectionflags	@""
	.align	4


	//----- nvinfo : EIATTR_CUDA_API_VERSION
	.align		4
        /*0000*/ 	.byte	0x04, 0x37
        /*0002*/ 	.short	(.L_7 - .L_6)
.L_6:
        /*0004*/ 	.word	0x00000082


	//----- nvinfo : EIATTR_KPARAM_INFO
	.align		4
.L_7:
        /*0008*/ 	.byte	0x04, 0x17
        /*000a*/ 	.short	(.L_9 - .L_8)
.L_8:
        /*000c*/ 	.word	0x00000000
        /*0010*/ 	.short	0x0005
        /*0012*/ 	.short	0x0020
        /*0014*/ 	.byte	0x00, 0xf0, 0x11, 0x00


	//----- nvinfo : EIATTR_KPARAM_INFO
	.align		4
.L_9:
        /*0018*/ 	.byte	0x04, 0x17
        /*001a*/ 	.short	(.L_11 - .L_10)
.L_10:
        /*001c*/ 	.word	0x00000000
        /*0020*/ 	.short	0x0004
        /*0022*/ 	.short	0x001c
        /*0024*/ 	.byte	0x00, 0xf0, 0x11, 0x00


	//----- nvinfo : EIATTR_KPARAM_INFO
	.align		4
.L_11:
        /*0028*/ 	.byte	0x04, 0x17
        /*002a*/ 	.short	(.L_13 - .L_12)
.L_12:
        /*002c*/ 	.word	0x00000000
        /*0030*/ 	.short	0x0003
        /*0032*/ 	.short	0x0018
        /*0034*/ 	.byte	0x00, 0xf0, 0x11, 0x00


	//----- nvinfo : EIATTR_KPARAM_INFO
	.align		4
.L_13:
        /*0038*/ 	.byte	0x04, 0x17
        /*003a*/ 	.short	(.L_15 - .L_14)
.L_14:
        /*003c*/ 	.word	0x00000000
        /*0040*/ 	.short	0x0002
        /*0042*/ 	.short	0x0010
        /*0044*/ 	.byte	0x00, 0xf5, 0x21, 0x00


	//----- nvinfo : EIATTR_KPARAM_INFO
	.align		4
.L_15:
        /*0048*/ 	.byte	0x04, 0x17
        /*004a*/ 	.short	(.L_17 - .L_16)
.L_16:
        /*004c*/ 	.word	0x00000000
        /*0050*/ 	.short	0x0001
        /*0052*/ 	.short	0x0008
        /*0054*/ 	.byte	0x00, 0xf5, 0x21, 0x00


	//----- nvinfo : EIATTR_KPARAM_INFO
	.align		4
.L_17:
        /*0058*/ 	.byte	0x04, 0x17
        /*005a*/ 	.short	(.L_19 - .L_18)
.L_18:
        /*005c*/ 	.word	0x00000000
        /*0060*/ 	.short	0x0000
        /*0062*/ 	.short	0x0000
        /*0064*/ 	.byte	0x00, 0xf5, 0x21, 0x00


	//----- nvinfo : EIATTR_SPARSE_MMA_MASK
	.align		4
.L_19:
        /*0068*/ 	.byte	0x03, 0x50
        /*006a*/ 	.short	0x0000


	//----- nvinfo : EIATTR_MAXREG_COUNT
	.align		4
        /*006c*/ 	.byte	0x03, 0x1b
        /*006e*/ 	.short	0x00ff


	//----- nvinfo : EIATTR_NUM_BARRIERS
	.align		4
        /*0070*/ 	.byte	0x02, 0x4c
        /*0072*/ 	.byte	0x01
	.zero		1


	//----- nvinfo : EIATTR_MERCURY_ISA_VERSION
	.align		4
        /*0074*/ 	.byte	0x03, 0x5f
        /*0076*/ 	.short	0x0101


	//----- nvinfo : EIATTR_VRC_CTA_INIT_COUNT
	.align		4
        /*0078*/ 	.byte	0x02, 0x4a
	.zero		1
	.zero		1


	//----- nvinfo : EIATTR_EXIT_INSTR_OFFSETS
	.align		4
        /*007c*/ 	.byte	0x04, 0x1c
        /*007e*/ 	.short	(.L_21 - .L_20)


	//   ....[0]....
.L_20:
        /*0080*/ 	.word	0x000005f0


	//   ....[1]....
        /*0084*/ 	.word	0x00000640


	//----- nvinfo : EIATTR_CBANK_PARAM_SIZE
	.align		4
.L_21:
        /*0088*/ 	.byte	0x03, 0x19
        /*008a*/ 	.short	0x0024


	//----- nvinfo : EIATTR_PARAM_CBANK
	.align		4
        /*008c*/ 	.byte	0x04, 0x0a
        /*008e*/ 	.short	(.L_23 - .L_22)
	.align		4
.L_22:
        /*0090*/ 	.word	index@(.nv.constant0._Z7tileMatPiS_S_iii)
        /*0094*/ 	.short	0x0380
        /*0096*/ 	.short	0x0024


	//----- nvinfo : EIATTR_SW_WAR
	.align		4
.L_23:
        /*0098*/ 	.byte	0x04, 0x36
        /*009a*/ 	.short	(.L_25 - .L_24)
.L_24:
        /*009c*/ 	.word	0x00000008
.L_25:


//--------------------- .nv.callgraph             --------------------------
	.section	.nv.callgraph,"",@"SHT_CUDA_CALLGRAPH"
	.align	4
	.sectionentsize	8
	.align		4
        /*0000*/ 	.word	0x00000000
	.align		4
        /*0004*/ 	.word	0xffffffff
	.align		4
        /*0008*/ 	.word	0x00000000
	.align		4
        /*000c*/ 	.word	0xfffffffe
	.align		4
        /*0010*/ 	.word	0x00000000
	.align		4
        /*0014*/ 	.word	0xfffffffd
	.align		4
        /*0018*/ 	.word	0x00000000
	.align		4
        /*001c*/ 	.word	0xfffffffc


//--------------------- .text._Z7tileMatPiS_S_iii --------------------------
	.section	.text._Z7tileMatPiS_S_iii,"ax",@progbits
	.align	128
        .global         _Z7tileMatPiS_S_iii
        .type           _Z7tileMatPiS_S_iii,@function
        .size           _Z7tileMatPiS_S_iii,(.L_x_3 - _Z7tileMatPiS_S_iii)
        .other          _Z7tileMatPiS_S_iii,@"STO_CUDA_ENTRY STV_DEFAULT"
_Z7tileMatPiS_S_iii:
.text._Z7tileMatPiS_S_iii:
[----:B------:R-:W-:Y:S01]  /*0000*/  LDC R1, c[0x0][0x37c] ;  /* 0x0000df00ff017b82 */ /* 0x000fe20000000800 */
[----:B------:R-:W0:Y:S01]  /*0010*/  S2R R21, SR_TID.X ;  /* 0x0000000000157919 */ /* 0x000e220000002100 */
[----:B------:R-:W1:Y:S06]  /*0020*/  LDCU UR10, c[0x0][0x39c] ;  /* 0x00007380ff0a77ac */ /* 0x000e6c0008000800 */
[----:B------:R-:W0:Y:S01]  /*0030*/  LDC R13, c[0x0][0x360] ;  /* 0x0000d800ff0d7b82 */ /* 0x000e220000000800 */
[----:B------:R-:W-:Y:S01]  /*0040*/  HFMA2 R23, -RZ, RZ, 0, 0 ;  /* 0x00000000ff177431 */ /* 0x000fe200000001ff */
[----:B------:R-:W2:Y:S01]  /*0050*/  S2R R0, SR_TID.Y ;  /* 0x0000000000007919 */ /* 0x000ea20000002200 */
[----:B------:R-:W3:Y:S01]  /*0060*/  LDCU UR14, c[0x0][0x3a0] ;  /* 0x00007400ff0e77ac */ /* 0x000ee20008000800 */
[----:B------:R-:W4:Y:S04]  /*0070*/  LDCU.64 UR8, c[0x0][0x358] ;  /* 0x00006b00ff0877ac */ /* 0x000f280008000a00 */
[----:B------:R-:W0:Y:S08]  /*0080*/  S2UR UR4, SR_CTAID.X ;  /* 0x00000000000479c3 */ /* 0x000e300000002500 */
[----:B------:R-:W2:Y:S01]  /*0090*/  S2UR UR5, SR_CTAID.Y ;  /* 0x00000000000579c3 */ /* 0x000ea20000002600 */
[----:B-1----:R-:W-:-:S07]  /*00a0*/  UISETP.GE.AND UP0, UPT, UR10, 0x1, UPT ;  /* 0x000000010a00788c */ /* 0x002fce000bf06270 */
[----:B------:R-:W2:Y:S01]  /*00b0*/  LDC R12, c[0x0][0x364] ;  /* 0x0000d900ff0c7b82 */ /* 0x000ea20000000800 */
[----:B0-----:R-:W-:Y:S02]  /*00c0*/  IMAD R13, R13, UR4, R21 ;  /* 0x000000040d0d7c24 */ /* 0x001fe4000f8e0215 */
[----:B--2---:R-:W-:Y:S01]  /*00d0*/  IMAD R12, R12, UR5, R0 ;  /* 0x000000050c0c7c24 */ /* 0x004fe2000f8e0200 */
[----:B---34-:R-:W-:Y:S06]  /*00e0*/  BRA.U !UP0, `(.L_x_0) ;  /* 0x0000000508347547 */ /* 0x018fec000b800000 */
[----:B------:R-:W0:Y:S01]  /*00f0*/  S2UR UR7, SR_CgaCtaId ;  /* 0x00000000000779c3 */ /* 0x000e220000008800 */
[----:B------:R-:W1:Y:S01]  /*0100*/  LDCU UR11, c[0x0][0x3a0] ;  /* 0x00007400ff0b77ac */ /* 0x000e620008000800 */
[----:B------:R-:W-:Y:S01]  /*0110*/  MOV R23, RZ ;  /* 0x000000ff00177202 */ /* 0x000fe20000000f00 */
[----:B------:R-:W-:Y:S01]  /*0120*/  IMAD R15, R12, UR10, R21 ;  /* 0x0000000a0c0f7c24 */ /* 0x000fe2000f8e0215 */
[----:B------:R-:W-:Y:S01]  /*0130*/  UMOV UR5, 0x400 ;  /* 0x0000040000057882 */ /* 0x000fe20000000000 */
[----:B------:R-:W-:-:S03]  /*0140*/  UIADD3 UR4, UPT, UPT, UR10, 0xf, URZ ;  /* 0x0000000f0a047890 */ /* 0x000fc6000fffe0ff */
[----:B------:R-:W2:Y:S01]  /*0150*/  LDC R14, c[0x0][0x3a0] ;  /* 0x0000e800ff0e7b82 */ /* 0x000ea20000000800 */
[----:B------:R-:W-:Y:S02]  /*0160*/  UIADD3 UR6, UPT, UPT, UR5, 0x400, URZ ;  /* 0x0000040005067890 */ /* 0x000fe4000fffe0ff */
[----:B------:R-:W-:Y:S01]  /*0170*/  USHF.R.U32.HI UR4, URZ, 0x4, UR4 ;  /* 0x00000004ff047899 */ /* 0x000fe20008011604 */
[----:B------:R-:W3:Y:S04]  /*0180*/  LDCU.64 UR12, c[0x0][0x398] ;  /* 0x00007300ff0c77ac */ /* 0x000ee80008000a00 */
[----:B------:R-:W4:Y:S01]  /*0190*/  LDC.64 R2, c[0x0][0x380] ;  /* 0x0000e000ff027b82 */ /* 0x000f220000000a00 */
[----:B------:R-:W-:Y:S01]  /*01a0*/  UIADD3 UR4, UPT, UPT, -UR4, URZ, URZ ;  /* 0x000000ff04047290 */ /* 0x000fe2000fffe1ff */
[----:B-1----:R-:W-:Y:S01]  /*01b0*/  IMAD R17, R0, UR11, R13 ;  /* 0x0000000b00117c24 */ /* 0x002fe2000f8e020d */
[----:B0-----:R-:W-:-:S02]  /*01c0*/  ULEA UR5, UR7, UR5, 0x18 ;  /* 0x0000000507057291 */ /* 0x001fc4000f8ec0ff */
[----:B------:R-:W-:-:S04]  /*01d0*/  ULEA UR6, UR7, UR6, 0x18 ;  /* 0x0000000607067291 */ /* 0x000fc8000f8ec0ff */
[C---:B------:R-:W-:Y:S02]  /*01e0*/  LEA R16, R0.reuse, UR5, 0x6 ;  /* 0x0000000500107c11 */ /* 0x040fe4000f8e30ff */
[C---:B------:R-:W-:Y:S02]  /*01f0*/  LEA R19, R21.reuse, UR6, 0x2 ;  /* 0x0000000615137c11 */ /* 0x040fe4000f8e10ff */
[----:B------:R-:W-:Y:S02]  /*0200*/  LEA R20, R21, R16, 0x2 ;  /* 0x0000001015147211 */ /* 0x000fe400078e10ff */
[----:B---3--:R-:W-:-:S07]  /*0210*/  LEA R18, R0, R19, 0x6 ;  /* 0x0000001300127211 */ /* 0x008fce00078e30ff */
.L_x_1:
[----:B------:R-:W-:Y:S01]  /*0220*/  ISETP.GE.AND P0, PT, R0, UR13, PT ;  /* 0x0000000d00007c0c */ /* 0x000fe2000bf06270 */
[----:B------:R-:W-:Y:S01]  /*0230*/  HFMA2 R29, -RZ, RZ, 0, 0 ;  /* 0x00000000ff1d7431 */ /* 0x000fe200000001ff */
[----:B------:R-:W-:Y:S01]  /*0240*/  ISETP.GE.AND P1, PT, R21, UR13, PT ;  /* 0x0000000d15007c0c */ /* 0x000fe2000bf26270 */
[----:B----4-:R-:W-:Y:S01]  /*0250*/  IMAD.WIDE R4, R15, 0x4, R2 ;  /* 0x000000040f047825 */ /* 0x010fe200078e0202 */
[----:B--2---:R-:W-:Y:S02]  /*0260*/  ISETP.GE.OR P0, PT, R13, R14, P0 ;  /* 0x0000000e0d00720c */ /* 0x004fe40000706670 */
[----:B------:R-:W-:Y:S02]  /*0270*/  ISETP.GE.OR P1, PT, R12, UR12, P1 ;  /* 0x0000000c0c007c0c */ /* 0x000fe40008f26670 */
[----:B------:R-:W-:-:S09]  /*0280*/  MOV R27, RZ ;  /* 0x000000ff001b7202 */ /* 0x000fd20000000f00 */
[----:B------:R-:W0:Y:S02]  /*0290*/  @!P0 LDC.64 R6, c[0x0][0x388] ;  /* 0x0000e200ff068b82 */ /* 0x000e240000000a00 */
[----:B------:R-:W2:Y:S01]  /*02a0*/  @!P1 LDG.E R27, desc[UR8][R4.64] ;  /* 0x00000008041b9981 */ /* 0x000ea2000c1e1900 */
[----:B0-----:R-:W-:-:S05]  /*02b0*/  @!P0 IMAD.WIDE R6, R17, 0x4, R6 ;  /* 0x0000000411068825 */ /* 0x001fca00078e0206 */
[----:B------:R-:W3:Y:S01]  /*02c0*/  @!P0 LDG.E R29, desc[UR8][R6.64] ;  /* 0x00000008061d8981 */ /* 0x000ee2000c1e1900 */
[----:B------:R-:W-:-:S04]  /*02d0*/  UIADD3 UR4, UPT, UPT, UR4, 0x1, URZ ;  /* 0x0000000104047890 */ /* 0x000fc8000fffe0ff */
[----:B------:R-:W-:Y:S01]  /*02e0*/  UISETP.NE.AND UP0, UPT, UR4, URZ, UPT ;  /* 0x000000ff0400728c */ /* 0x000fe2000bf05270 */
[----:B------:R-:W-:Y:S02]  /*02f0*/  IADD3 R0, PT, PT, R0, 0x10, RZ ;  /* 0x0000001000007810 */ /* 0x000fe40007ffe0ff */
[----:B------:R-:W-:Y:S02]  /*0300*/  IADD3 R15, PT, PT, R15, 0x10, RZ ;  /* 0x000000100f0f7810 */ /* 0x000fe40007ffe0ff */
[----:B------:R-:W-:Y:S02]  /*0310*/  IADD3 R21, PT, PT, R21, 0x10, RZ ;  /* 0x0000001015157810 */ /* 0x000fe40007ffe0ff */
[----:B------:R-:W-:Y:S01]  /*0320*/  LEA R17, R14, R17, 0x4 ;  /* 0x000000110e117211 */ /* 0x000fe200078e20ff */
[----:B--2---:R-:W-:Y:S04]  /*0330*/  STS [R20], R27 ;  /* 0x0000001b14007388 */ /* 0x004fe80000000800 */
[----:B---3--:R-:W-:Y:S01]  /*0340*/  STS [R18], R29 ;  /* 0x0000001d12007388 */ /* 0x008fe20000000800 */
[----:B------:R-:W-:Y:S06]  /*0350*/  BAR.SYNC.DEFER_BLOCKING 0x0 ;  /* 0x0000000000007b1d */ /* 0x000fec0000010000 */
[----:B------:R-:W-:Y:S04]  /*0360*/  LDS R22, [R19] ;  /* 0x0000000013167984 */ /* 0x000fe80000000800 */
[----:B------:R-:W0:Y:S04]  /*0370*/  LDS.128 R8, [R16] ;  /* 0x0000000010087984 */ /* 0x000e280000000c00 */
[----:B------:R-:W1:Y:S04]  /*0380*/  LDS R26, [R19+0x40] ;  /* 0x00004000131a7984 */ /* 0x000e680000000800 */
[----:B------:R-:W2:Y:S04]  /*0390*/  LDS R25, [R19+0x80] ;  /* 0x0000800013197984 */ /* 0x000ea80000000800 */
[----:B------:R-:W3:Y:S04]  /*03a0*/  LDS R24, [R19+0xc0] ;  /* 0x0000c00013187984 */ /* 0x000ee80000000800 */
[----:B------:R-:W-:Y:S04]  /*03b0*/  LDS.128 R4, [R16+0x10] ;  /* 0x0000100010047984 */ /* 0x000fe80000000c00 */
[----:B------:R-:W-:Y:S01]  /*03c0*/  LDS R27, [R19+0x200] ;  /* 0x00020000131b7984 */ /* 0x000fe20000000800 */
[----:B0-----:R-:W-:-:S03]  /*03d0*/  IMAD R8, R8, R22, R23 ;  /* 0x0000001608087224 */ /* 0x001fc600078e0217 */
[----:B------:R-:W0:Y:S01]  /*03e0*/  LDS R23, [R19+0x100] ;  /* 0x0001000013177984 */ /* 0x000e220000000800 */
[----:B-1----:R-:W-:-:S03]  /*03f0*/  IMAD R8, R26, R9, R8 ;  /* 0x000000091a087224 */ /* 0x002fc600078e0208 */
[----:B------:R-:W1:Y:S01]  /*0400*/  LDS R22, [R19+0x140] ;  /* 0x0001400013167984 */ /* 0x000e620000000800 */
[----:B--2---:R-:W-:-:S03]  /*0410*/  IMAD R8, R25, R10, R8 ;  /* 0x0000000a19087224 */ /* 0x004fc600078e0208 */
[----:B------:R-:W2:Y:S01]  /*0420*/  LDS R25, [R19+0x180] ;  /* 0x0001800013197984 */ /* 0x000ea20000000800 */
[----:B---3--:R-:W-:-:S03]  /*0430*/  IMAD R8, R24, R11, R8 ;  /* 0x0000000b18087224 */ /* 0x008fc600078e0208 */
[----:B------:R-:W3:Y:S04]  /*0440*/  LDS R26, [R19+0x1c0] ;  /* 0x0001c000131a7984 */ /* 0x000ee80000000800 */
[----:B------:R-:W-:Y:S01]  /*0450*/  LDS R24, [R19+0x240] ;  /* 0x0002400013187984 */ /* 0x000fe20000000800 */
[----:B0-----:R-:W-:-:S03]  /*0460*/  IMAD R4, R4, R23, R8 ;  /* 0x0000001704047224 */ /* 0x001fc600078e0208 */
[----:B------:R-:W0:Y:S01]  /*0470*/  LDS.128 R8, [R16+0x20] ;  /* 0x0000200010087984 */ /* 0x000e220000000c00 */
[----:B-1----:R-:W-:-:S03]  /*0480*/  IMAD R4, R22, R5, R4 ;  /* 0x0000000516047224 */ /* 0x002fc600078e0204 */
[----:B------:R-:W1:Y:S01]  /*0490*/  LDS R23, [R19+0x280] ;  /* 0x0002800013177984 */ /* 0x000e620000000800 */
[----:B--2---:R-:W-:-:S03]  /*04a0*/  IMAD R4, R25, R6, R4 ;  /* 0x0000000619047224 */ /* 0x004fc600078e0204 */
[----:B------:R-:W2:Y:S01]  /*04b0*/  LDS R22, [R19+0x2c0] ;  /* 0x0002c00013167984 */ /* 0x000ea20000000800 */
[----:B---3--:R-:W-:-:S03]  /*04c0*/  IMAD R4, R26, R7, R4 ;  /* 0x000000071a047224 */ /* 0x008fc600078e0204 */
[----:B------:R-:W-:Y:S04]  /*04d0*/  LDS R25, [R19+0x300] ;  /* 0x0003000013197984 */ /* 0x000fe80000000800 */
[----:B------:R-:W-:Y:S01]  /*04e0*/  LDS R26, [R19+0x340] ;  /* 0x00034000131a7984 */ /* 0x000fe20000000800 */
[----:B0-----:R-:W-:-:S03]  /*04f0*/  IMAD R8, R8, R27, R4 ;  /* 0x0000001b08087224 */ /* 0x001fc600078e0204 */
[----:B------:R-:W0:Y:S01]  /*0500*/  LDS.128 R4, [R16+0x30] ;  /* 0x0000300010047984 */ /* 0x000e220000000c00 */
[----:B------:R-:W-:-:S03]  /*0510*/  IMAD R24, R24, R9, R8 ;  /* 0x0000000918187224 */ /* 0x000fc600078e0208 */
[----:B------:R-:W3:Y:S04]  /*0520*/  LDS R9, [R19+0x380] ;  /* 0x0003800013097984 */ /* 0x000ee80000000800 */
[----:B------:R-:W4:Y:S01]  /*0530*/  LDS R8, [R19+0x3c0] ;  /* 0x0003c00013087984 */ /* 0x000f220000000800 */
[----:B-1----:R-:W-:-:S04]  /*0540*/  IMAD R10, R23, R10, R24 ;  /* 0x0000000a170a7224 */ /* 0x002fc800078e0218 */
[----:B--2---:R-:W-:-:S04]  /*0550*/  IMAD R10, R22, R11, R10 ;  /* 0x0000000b160a7224 */ /* 0x004fc800078e020a */
[----:B0-----:R-:W-:-:S04]  /*0560*/  IMAD R4, R4, R25, R10 ;  /* 0x0000001904047224 */ /* 0x001fc800078e020a */
[----:B------:R-:W-:-:S04]  /*0570*/  IMAD R4, R26, R5, R4 ;  /* 0x000000051a047224 */ /* 0x000fc800078e0204 */
[----:B---3--:R-:W-:-:S04]  /*0580*/  IMAD R4, R9, R6, R4 ;  /* 0x0000000609047224 */ /* 0x008fc800078e0204 */
[----:B----4-:R-:W-:Y:S01]  /*0590*/  IMAD R23, R8, R7, R4 ;  /* 0x0000000708177224 */ /* 0x010fe200078e0204 */
[----:B------:R-:W-:Y:S06]  /*05a0*/  BAR.SYNC.DEFER_BLOCKING 0x0 ;  /* 0x0000000000007b1d */ /* 0x000fec0000010000 */
[----:B------:R-:W-:Y:S05]  /*05b0*/  BRA.U UP0, `(.L_x_1) ;  /* 0xfffffffd00187547 */ /* 0x000fea000b83ffff */
.L_x_0:
[----:B------:R-:W0:Y:S01]  /*05c0*/  LDCU UR4, c[0x0][0x398] ;  /* 0x00007300ff0477ac */ /* 0x000e220008000800 */
[----:B------:R-:W-:-:S04]  /*05d0*/  ISETP.GE.AND P0, PT, R13, UR14, PT ;  /* 0x0000000e0d007c0c */ /* 0x000fc8000bf06270 */
[----:B0-----:R-:W-:-:S13]  /*05e0*/  ISETP.GE.OR P0, PT, R12, UR4, P0 ;  /* 0x000000040c007c0c */ /* 0x001fda0008706670 */
[----:B------:R-:W-:Y:S05]  /*05f0*/  @P0 EXIT ;  /* 0x000000000000094d */ /* 0x000fea0003800000 */
[----:B------:R-:W0:Y:S01]  /*0600*/  LDC.64 R2, c[0x0][0x390] ;  /* 0x0000e400ff027b82 */ /* 0x000e220000000a00 */
[----:B------:R-:W-:-:S04]  /*0610*/  IMAD R13, R12, UR14, R13 ;  /* 0x0000000e0c0d7c24 */ /* 0x000fc8000f8e020d */
[----:B0-----:R-:W-:-:S05]  /*0620*/  IMAD.WIDE R2, R13, 0x4, R2 ;  /* 0x000000040d027825 */ /* 0x001fca00078e0202 */
[----:B------:R-:W-:Y:S01]  /*0630*/  STG.E desc[UR8][R2.64], R23 ;  /* 0x0000001702007986 */ /* 0x000fe2000c101908 */
[----:B------:R-:W-:Y:S05]  /*0640*/  EXIT ;  /* 0x000000000000794d */ /* 0x000fea0003800000 */
.L_x_2:
[----:B------:R-:W-:-:S00]  /*0650*/  BRA `(.L_x_2) ;  /* 0xfffffffc00fc7947 */ /* 0x000fc0000383ffff */
[----:B------:R-:W-:-:S00]  /*0660*/  NOP ;  /* 0x0000000000007918 */ /* 0x000fc00000000000 */
        /* <DEDUP_REMOVED lines=9> */
.L_x_3:


//--------------------- .nv.shared._Z7tileMatPiS_S_iii --------------------------
	.section	.nv.shared._Z7tileMatPiS_S_iii,"aw",@nobits
	.sectionflags	@""
	.align	4
.nv.shared._Z7tileMatPiS_S_iii:
	.zero		3072


//--------------------- .nv.shared.reserved.0     --------------------------
	.section	.nv.shared.reserved.0,"aw",@nobits
	.weak		__nv_reservedSMEM_offset_0_alias
	.size		__nv_reservedSMEM_offset_0_alias, 0, 64
	.other		__nv_reservedSMEM_offset_0_alias,@"STO_CUDA_RESERVED_SHARED STV_DEFAULT"
__nv_reservedSMEM_offset_0_alias:
	.zero		0
	.zero		64


//--------------------- .nv.constant0._Z7tileMatPiS_S_iii --------------------------
	.section	.nv.constant0._Z7tileMatPiS_S_iii,"a",@progbits
	.sectionflags	@""
	.align	4
.nv.constant0._Z7tileMatPiS_S_iii:
	.zero		932


//--------------------- SYMBOLS --------------------------

	.type		.nv.reservedSmem.offset0,@object
	.size		.nv.reservedSmem.offset0,0x4
	.type		.nv.reservedSmem.cap,@object
	.size		.nv.reservedSmem.cap,0x4
